//
// Generated by NVIDIA NVVM Compiler
//
// Compiler Build ID: CL-36424714
// Cuda compilation tools, release 13.0, V13.0.88
// Based on NVVM 20.0.0
//

.version 9.0
.target sm_100
.address_size 64

	// .globl	_Z6addVecPKiS0_Pi

.visible .entry _Z6addVecPKiS0_Pi(
	.param .u64 .ptr .align 1 _Z6addVecPKiS0_Pi_param_0,
	.param .u64 .ptr .align 1 _Z6addVecPKiS0_Pi_param_1,
	.param .u64 .ptr .align 1 _Z6addVecPKiS0_Pi_param_2
)
{
	.reg .b32 	%r<8>;
	.reg .b64 	%rd<11>;

	ld.param.u64 	%rd1, [_Z6addVecPKiS0_Pi_param_0];
	ld.param.u64 	%rd2, [_Z6addVecPKiS0_Pi_param_1];
	ld.param.u64 	%rd3, [_Z6addVecPKiS0_Pi_param_2];
	cvta.to.global.u64 	%rd4, %rd3;
	cvta.to.global.u64 	%rd5, %rd2;
	cvta.to.global.u64 	%rd6, %rd1;
	mov.u32 	%r1, %ctaid.x;
	mov.u32 	%r2, %ntid.x;
	mov.u32 	%r3, %tid.x;
	mad.lo.s32 	%r4, %r1, %r2, %r3;
	mul.wide.s32 	%rd7, %r4, 4;
	add.s64 	%rd8, %rd6, %rd7;
	ld.global.u32 	%r5, [%rd8];
	add.s64 	%rd9, %rd5, %rd7;
	ld.global.u32 	%r6, [%rd9];
	add.s32 	%r7, %r6, %r5;
	add.s64 	%rd10, %rd4, %rd7;
	st.global.u32 	[%rd10], %r7;
	ret;

}


// ===== COMPILED SASS (sm_100) =====

	.target	sm_100

	.elftype	@"ET_EXEC"


//--------------------- .note.nv.tkinfo           --------------------------
	.section	.note.nv.tkinfo,"",@"SHT_NOTE"
	.sectionflags	@"SHF_NOTE_NV_TKINFO"
	.tkinfo
        /*0018*/ 	.word	0x00000002
        /*0030*/ 	.string	""
        /*0030*/ 	.string	"ptxas"
        /*0030*/ 	.string	"Cuda compilation tools, release 13.0, V13.0.88"
        /*0030*/ 	.string	"Build cuda_13.0.r13.0/compiler.36424714_0"
        /*0030*/ 	.string	"-arch sm_100 -m 64 "



//--------------------- .note.nv.cuinfo           --------------------------
	.section	.note.nv.cuinfo,"",@"SHT_NOTE"
	.sectionflags	@"SHF_NOTE_NV_CUINFO"
        /*0018*/ 	.short	0x0002
        /*001a*/ 	.short	0x0064
        /*001c*/ 	.short	0x0082
	.zero		2


//--------------------- .nv.info                  --------------------------
	.section	.nv.info,"",@"SHT_CUDA_INFO"
	.align	4


	//----- nvinfo : EIATTR_REGCOUNT
	.align		4
        /*0000*/ 	.byte	0x04, 0x2f
        /*0002*/ 	.short	(.L_1 - .L_0)
	.align		4
.L_0:
        /*0004*/ 	.word	index@(_Z6addVecPKiS0_Pi)
        /*0008*/ 	.word	0x0000000c


	//----- nvinfo : EIATTR_FRAME_SIZE
	.align		4
.L_1:
        /*000c*/ 	.byte	0x04, 0x11
        /*000e*/ 	.short	(.L_3 - .L_2)
	.align		4
.L_2:
        /*0010*/ 	.word	index@(_Z6addVecPKiS0_Pi)
        /*0014*/ 	.word	0x00000000


	//----- nvinfo : EIATTR_MIN_STACK_SIZE
	.align		4
.L_3:
        /*0018*/ 	.byte	0x04, 0x12
        /*001a*/ 	.short	(.L_5 - .L_4)
	.align		4
.L_4:
        /*001c*/ 	.word	index@(_Z6addVecPKiS0_Pi)
        /*0020*/ 	.word	0x00000000
.L_5:


//--------------------- .nv.compat                --------------------------
	.section	.nv.compat,"",@"SHT_CUDA_COMPAT_INFO"
	.align	4
        /*0000*/ 	.byte	0x02, 0x09, 0x00, 0x00, 0x02, 0x02, 0x01, 0x00, 0x02, 0x05, 0x05, 0x00, 0x03, 0x07, 0x01, 0x01
        /*0010*/ 	.byte	0x02, 0x03, 0x00, 0x00, 0x02, 0x06, 0x01, 0x00, 0x04, 0x0b, 0x08, 0x00, 0x09, 0x00, 0x00, 0x00
        /*0020*/ 	.byte	0x00, 0x00, 0x00, 0x00


//--------------------- .nv.info._Z6addVecPKiS0_Pi --------------------------
	.section	.nv.info._Z6addVecPKiS0_Pi,"",@"SHT_CUDA_INFO"
	.sectionflags	@""
	.align	4


	//----- nvinfo : EIATTR_CUDA_API_VERSION
	.align		4
        /*0000*/ 	.byte	0x04, 0x37
        /*0002*/ 	.short	(.L_7 - .L_6)
.L_6:
        /*0004*/ 	.word	0x00000082


	//----- nvinfo : EIATTR_KPARAM_INFO
	.align		4
.L_7:
        /*0008*/ 	.byte	0x04, 0x17
        /*000a*/ 	.short	(.L_9 - .L_8)
.L_8:
        /*000c*/ 	.word	0x00000000
        /*0010*/ 	.short	0x0002
        /*0012*/ 	.short	0x0010
        /*0014*/ 	.byte	0x00, 0xf5, 0x21, 0x00


	//----- nvinfo : EIATTR_KPARAM_INFO
	.align		4
.L_9:
        /*0018*/ 	.byte	0x04, 0x17
        /*001a*/ 	.short	(.L_11 - .L_10)
.L_10:
        /*001c*/ 	.word	0x00000000
        /*0020*/ 	.short	0x0001
        /*0022*/ 	.short	0x0008
        /*0024*/ 	.byte	0x00, 0xf5, 0x21, 0x00


	//----- nvinfo : EIATTR_KPARAM_INFO
	.align		4
.L_11:
        /*0028*/ 	.byte	0x04, 0x17
        /*002a*/ 	.short	(.L_13 - .L_12)
.L_12:
        /*002c*/ 	.word	0x00000000
        /*0030*/ 	.short	0x0000
        /*0032*/ 	.short	0x0000
        /*0034*/ 	.byte	0x00, 0xf5, 0x21, 0x00


	//----- nvinfo : EIATTR_SPARSE_MMA_MASK
	.align		4
.L_13:
        /*0038*/ 	.byte	0x03, 0x50
        /*003a*/ 	.short	0x0000


	//----- nvinfo : EIATTR_MAXREG_COUNT
	.align		4
        /*003c*/ 	.byte	0x03, 0x1b
        /*003e*/ 	.short	0x00ff


	//----- nvinfo : EIATTR_MERCURY_ISA_VERSION
	.align		4
        /*0040*/ 	.byte	0x03, 0x5f
        /*0042*/ 	.short	0x0101


	//----- nvinfo : EIATTR_VRC_CTA_INIT_COUNT
	.align		4
        /*0044*/ 	.byte	0x02, 0x4a
	.zero		1
	.zero		1


	//----- nvinfo : EIATTR_EXIT_INSTR_OFFSETS
	.align		4
        /*0048*/ 	.byte	0x04, 0x1c
        /*004a*/ 	.short	(.L_15 - .L_14)


	//   ....[0]....
.L_14:
        /*004c*/ 	.word	0x00000100


	//----- nvinfo : EIATTR_CBANK_PARAM_SIZE
	.align		4
.L_15:
        /*0050*/ 	.byte	0x03, 0x19
        /*0052*/ 	.short	0x0018


	//----- nvinfo : EIATTR_PARAM_CBANK
	.align		4
        /*0054*/ 	.byte	0x04, 0x0a
        /*0056*/ 	.short	(.L_17 - .L_16)
	.align		4
.L_16:
        /*0058*/ 	.word	index@(.nv.constant0._Z6addVecPKiS0_Pi)
        /*005c*/ 	.short	0x0380
        /*005e*/ 	.short	0x0018


	//----- nvinfo : EIATTR_SW_WAR
	.align		4
.L_17:
        /*0060*/ 	.byte	0x04, 0x36
        /*0062*/ 	.short	(.L_19 - .L_18)
.L_18:
        /*0064*/ 	.word	0x00000008
.L_19:


//--------------------- .nv.callgraph             --------------------------
	.section	.nv.callgraph,"",@"SHT_CUDA_CALLGRAPH"
	.align	4
	.sectionentsize	8
	.align		4
        /*0000*/ 	.word	0x00000000
	.align		4
        /*0004*/ 	.word	0xffffffff
	.align		4
        /*0008*/ 	.word	0x00000000
	.align		4
        /*000c*/ 	.word	0xfffffffe
	.align		4
        /*0010*/ 	.word	0x00000000
	.align		4
        /*0014*/ 	.word	0xfffffffd
	.align		4
        /*0018*/ 	.word	0x00000000
	.align		4
        /*001c*/ 	.word	0xfffffffc


//--------------------- .text._Z6addVecPKiS0_Pi   --------------------------
	.section	.text._Z6addVecPKiS0_Pi,"ax",@progbits
	.align	128
        .global         _Z6addVecPKiS0_Pi
        .type           _Z6addVecPKiS0_Pi,@function
        .size           _Z6addVecPKiS0_Pi,(.L_x_1 - _Z6addVecPKiS0_Pi)
        .other          _Z6addVecPKiS0_Pi,@"STO_CUDA_ENTRY STV_DEFAULT"
_Z6addVecPKiS0_Pi:
.text._Z6addVecPKiS0_Pi:
[----:B------:R-:W-:Y:S01]  /*0000*/  LDC R1, c[0x0][0x37c] ;  /* 0x0000df00ff017b82 */ /* 0x000fe20000000800 */
[----:B------:R-:W0:Y:S07]  /*0010*/  S2R R0, SR_TID.X ;  /* 0x0000000000007919 */ /* 0x000e2e0000002100 */
[----:B------:R-:W0:Y:S01]  /*0020*/  S2UR UR6, SR_CTAID.X ;  /* 0x00000000000679c3 */ /* 0x000e220000002500 */
[----:B------:R-:W1:Y:S07]  /*0030*/  LDCU.64 UR4, c[0x0][0x358] ;  /* 0x00006b00ff0477ac */ /* 0x000e6e0008000a00 */
[----:B------:R-:W0:Y:S08]  /*0040*/  LDC R9, c[0x0][0x360] ;  /* 0x0000d800ff097b82 */ /* 0x000e300000000800 */
[----:B------:R-:W2:Y:S08]  /*0050*/  LDC.64 R2, c[0x0][0x380] ;  /* 0x0000e000ff027b82 */ /* 0x000eb00000000a00 */
[----:B------:R-:W3:Y:S01]  /*0060*/  LDC.64 R4, c[0x0][0x388] ;  /* 0x0000e200ff047b82 */ /* 0x000ee20000000a00 */
[----:B0-----:R-:W-:-:S07]  /*0070*/  IMAD R9, R9, UR6, R0 ;  /* 0x0000000609097c24 */ /* 0x001fce000f8e0200 */
[----:B------:R-:W0:Y:S01]  /*0080*/  LDC.64 R6, c[0x0][0x390] ;  /* 0x0000e400ff067b82 */ /* 0x000e220000000a00 */
[----:B--2---:R-:W-:-:S06]  /*0090*/  IMAD.WIDE R2, R9, 0x4, R2 ;  /* 0x0000000409027825 */ /* 0x004fcc00078e0202 */
[----:B-1----:R-:W2:Y:S01]  /*00a0*/  LDG.E R2, desc[UR4][R2.64] ;  /* 0x0000000402027981 */ /* 0x002ea2000c1e1900 */
[----:B---3--:R-:W-:-:S06]  /*00b0*/  IMAD.WIDE R4, R9, 0x4, R4 ;  /* 0x0000000409047825 */ /* 0x008fcc00078e0204 */
[----:B------:R-:W2:Y:S01]  /*00c0*/  LDG.E R5, desc[UR4][R4.64] ;  /* 0x0000000404057981 */ /* 0x000ea2000c1e1900 */
[----:B0-----:R-:W-:Y:S01]  /*00d0*/  IMAD.WIDE R6, R9, 0x4, R6 ;  /* 0x0000000409067825 */ /* 0x001fe200078e0206 */
[----:B--2---:R-:W-:-:S05]  /*00e0*/  IADD3 R9, PT, PT, R2, R5, RZ ;  /* 0x0000000502097210 */ /* 0x004fca0007ffe0ff */
[----:B------:R-:W-:Y:S01]  /*00f0*/  STG.E desc[UR4][R6.64], R9 ;  /* 0x0000000906007986 */ /* 0x000fe2000c101904 */
[----:B------:R-:W-:Y:S05]  /*0100*/  EXIT ;  /* 0x000000000000794d */ /* 0x000fea0003800000 */
.L_x_0:
[----:B------:R-:W-:-:S00]  /*0110*/  BRA `(.L_x_0) ;  /* 0xfffffffc00fc7947 */ /* 0x000fc0000383ffff */
[----:B------:R-:W-:-:S00]  /*0120*/  NOP ;  /* 0x0000000000007918 */ /* 0x000fc00000000000 */
        /* <DEDUP_REMOVED lines=13> */
.L_x_1:


//--------------------- .nv.shared.reserved.0     --------------------------
	.section	.nv.shared.reserved.0,"aw",@nobits
	.weak		__nv_reservedSMEM_offset_0_alias
	.size		__nv_reservedSMEM_offset_0_alias, 0, 64
	.other		__nv_reservedSMEM_offset_0_alias,@"STO_CUDA_RESERVED_SHARED STV_DEFAULT"
__nv_reservedSMEM_offset_0_alias:
	.zero		0
	.zero		64


//--------------------- .nv.constant0._Z6addVecPKiS0_Pi --------------------------
	.section	.nv.constant0._Z6addVecPKiS0_Pi,"a",@progbits
	.sectionflags	@""
	.align	4
.nv.constant0._Z6addVecPKiS0_Pi:
	.zero		920


//--------------------- SYMBOLS --------------------------

	.type		.nv.reservedSmem.offset0,@object
	.size		.nv.reservedSmem.offset0,0x4
